	.headerflags	@"EF_CUDA_TEXMODE_UNIFIED EF_CUDA_64BIT_ADDRESS EF_CUDA_ACCELERATORS EF_CUDA_SM90 EF_CUDA_VIRTUAL_SM(EF_CUDA_SM90)"
	.elftype	@"ET_EXEC"


//--------------------- .nv.info                  --------------------------
	.section	.nv.info,"",@"SHT_CUDA_INFO"
	.align	4


	//----- nvinfo : EIATTR_REGCOUNT
	.align		4
        /*0000*/ 	.byte	0x04, 0x2f
        /*0002*/ 	.short	(.L_3 - .L_2)
	.align		4
.L_2:
        /*0004*/ 	.word	index@(triton_poi_fused__native_batch_norm_legit_no_training_clone_elu_8)
        /*0008*/ 	.word	0x0000001a


	//----- nvinfo : EIATTR_MIN_STACK_SIZE
	.align		4
.L_3:
        /*000c*/ 	.byte	0x04, 0x12
        /*000e*/ 	.short	(.L_5 - .L_4)
	.align		4
.L_4:
        /*0010*/ 	.word	index@(triton_poi_fused__native_batch_norm_legit_no_training_clone_elu_8)
        /*0014*/ 	.word	0x00000000


	//----- nvinfo : EIATTR_FRAME_SIZE
	.align		4
.L_5:
        /*0018*/ 	.byte	0x04, 0x11
        /*001a*/ 	.short	(.L_7 - .L_6)
	.align		4
.L_6:
        /*001c*/ 	.word	index@(triton_poi_fused__native_batch_norm_legit_no_training_clone_elu_8)
        /*0020*/ 	.word	0x00000000


	//----- nvinfo : EIATTR_MIN_STACK_SIZE
	.align		4
.L_7:
        /*0024*/ 	.byte	0x04, 0x12
        /*0026*/ 	.short	(.L_9 - .L_8)
	.align		4
.L_8:
        /*0028*/ 	.word	index@(triton_poi_fused__native_batch_norm_legit_no_training_clone_elu_8)
        /*002c*/ 	.word	0x00000000
.L_9:


//--------------------- .nv.info.triton_poi_fused__native_batch_norm_legit_no_training_clone_elu_8 --------------------------
	.section	.nv.info.triton_poi_fused__native_batch_norm_legit_no_training_clone_elu_8,"",@"SHT_CUDA_INFO"
	.sectionflags	@""
	.align	4


	//----- nvinfo : EIATTR_CUDA_API_VERSION
	.align		4
        /*0000*/ 	.byte	0x04, 0x37
        /*0002*/ 	.short	(.L_11 - .L_10)
.L_10:
        /*0004*/ 	.word	0x0000007c


	//----- nvinfo : EIATTR_KPARAM_INFO
	.align		4
.L_11:
        /*0008*/ 	.byte	0x04, 0x17
        /*000a*/ 	.short	(.L_13 - .L_12)
.L_12:
        /*000c*/ 	.word	0x00000000
        /*0010*/ 	.short	0x0006
        /*0012*/ 	.short	0x0030
        /*0014*/ 	.byte	0x00, 0xf0, 0x11, 0x00


	//----- nvinfo : EIATTR_KPARAM_INFO
	.align		4
.L_13:
        /*0018*/ 	.byte	0x04, 0x17
        /*001a*/ 	.short	(.L_15 - .L_14)
.L_14:
        /*001c*/ 	.word	0x00000000
        /*0020*/ 	.short	0x0005
        /*0022*/ 	.short	0x0028
        /*0024*/ 	.byte	0x00, 0xf4, 0x21, 0x00


	//----- nvinfo : EIATTR_KPARAM_INFO
	.align		4
.L_15:
        /*0028*/ 	.byte	0x04, 0x17
        /*002a*/ 	.short	(.L_17 - .L_16)
.L_16:
        /*002c*/ 	.word	0x00000000
        /*0030*/ 	.short	0x0004
        /*0032*/ 	.short	0x0020
        /*0034*/ 	.byte	0x00, 0xf4, 0x21, 0x00


	//----- nvinfo : EIATTR_KPARAM_INFO
	.align		4
.L_17:
        /*0038*/ 	.byte	0x04, 0x17
        /*003a*/ 	.short	(.L_19 - .L_18)
.L_18:
        /*003c*/ 	.word	0x00000000
        /*0040*/ 	.short	0x0003
        /*0042*/ 	.short	0x0018
        /*0044*/ 	.byte	0x00, 0xf4, 0x21, 0x00


	//----- nvinfo : EIATTR_KPARAM_INFO
	.align		4
.L_19:
        /*0048*/ 	.byte	0x04, 0x17
        /*004a*/ 	.short	(.L_21 - .L_20)
.L_20:
        /*004c*/ 	.word	0x00000000
        /*0050*/ 	.short	0x0002
        /*0052*/ 	.short	0x0010
        /*0054*/ 	.byte	0x00, 0xf4, 0x21, 0x00


	//----- nvinfo : EIATTR_KPARAM_INFO
	.align		4
.L_21:
        /*0058*/ 	.byte	0x04, 0x17
        /*005a*/ 	.short	(.L_23 - .L_22)
.L_22:
        /*005c*/ 	.word	0x00000000
        /*0060*/ 	.short	0x0001
        /*0062*/ 	.short	0x0008
        /*0064*/ 	.byte	0x00, 0xf4, 0x21, 0x00


	//----- nvinfo : EIATTR_KPARAM_INFO
	.align		4
.L_23:
        /*0068*/ 	.byte	0x04, 0x17
        /*006a*/ 	.short	(.L_25 - .L_24)
.L_24:
        /*006c*/ 	.word	0x00000000
        /*0070*/ 	.short	0x0000
        /*0072*/ 	.short	0x0000
        /*0074*/ 	.byte	0x00, 0xf4, 0x21, 0x00


	//----- nvinfo : EIATTR_SPARSE_MMA_MASK
	.align		4
.L_25:
        /*0078*/ 	.byte	0x03, 0x50
        /*007a*/ 	.short	0x0000


	//----- nvinfo : EIATTR_MAXREG_COUNT
	.align		4
        /*007c*/ 	.byte	0x03, 0x1b
        /*007e*/ 	.short	0x00ff


	//----- nvinfo : EIATTR_EXIT_INSTR_OFFSETS
	.align		4
        /*0080*/ 	.byte	0x04, 0x1c
        /*0082*/ 	.short	(.L_27 - .L_26)


	//   ....[0]....
.L_26:
        /*0084*/ 	.word	0x00000ac0


	//----- nvinfo : EIATTR_REQNTID
	.align		4
.L_27:
        /*0088*/ 	.byte	0x04, 0x10
        /*008a*/ 	.short	(.L_29 - .L_28)
.L_28:
        /*008c*/ 	.word	0x00000080
        /*0090*/ 	.word	0x00000001
        /*0094*/ 	.word	0x00000001


	//----- nvinfo : EIATTR_CBANK_PARAM_SIZE
	.align		4
.L_29:
        /*0098*/ 	.byte	0x03, 0x19
        /*009a*/ 	.short	0x0034


	//----- nvinfo : EIATTR_PARAM_CBANK
	.align		4
        /*009c*/ 	.byte	0x04, 0x0a
        /*009e*/ 	.short	(.L_31 - .L_30)
	.align		4
.L_30:
        /*00a0*/ 	.word	index@(.nv.constant0.triton_poi_fused__native_batch_norm_legit_no_training_clone_elu_8)
        /*00a4*/ 	.short	0x0210
        /*00a6*/ 	.short	0x0034


	//----- nvinfo : EIATTR_SW_WAR
	.align		4
.L_31:
        /*00a8*/ 	.byte	0x04, 0x36
        /*00aa*/ 	.short	(.L_33 - .L_32)
.L_32:
        /*00ac*/ 	.word	0x00000008
.L_33:


//--------------------- .nv.callgraph             --------------------------
	.section	.nv.callgraph,"",@"SHT_CUDA_CALLGRAPH"
	.align	4
	.sectionentsize	8
	.align		4
        /*0000*/ 	.word	0x00000000
	.align		4
        /*0004*/ 	.word	0xffffffff
	.align		4
        /*0008*/ 	.word	0x00000000
	.align		4
        /*000c*/ 	.word	0xfffffffe
	.align		4
        /*0010*/ 	.word	0x00000000
	.align		4
        /*0014*/ 	.word	0xfffffffd
	.align		4
        /*0018*/ 	.word	0x00000000
	.align		4
        /*001c*/ 	.word	0xfffffffc


//--------------------- .nv.constant4             --------------------------
	.section	.nv.constant4,"a",@progbits
	.align	8
	.align		8
.nv.constant4:
        /*0000*/ 	.dword	_$_str
	.align		8
        /*0008*/ 	.dword	_$_str_$_2


//--------------------- .text.triton_poi_fused__native_batch_norm_legit_no_training_clone_elu_8 --------------------------
	.section	.text.triton_poi_fused__native_batch_norm_legit_no_training_clone_elu_8,"ax",@progbits
	.align	128
        .global         triton_poi_fused__native_batch_norm_legit_no_training_clone_elu_8
        .type           triton_poi_fused__native_batch_norm_legit_no_training_clone_elu_8,@function
        .size           triton_poi_fused__native_batch_norm_legit_no_training_clone_elu_8,(.L_x_1 - triton_poi_fused__native_batch_norm_legit_no_training_clone_elu_8)
        .other          triton_poi_fused__native_batch_norm_legit_no_training_clone_elu_8,@"STO_CUDA_ENTRY STV_DEFAULT"
triton_poi_fused__native_batch_norm_legit_no_training_clone_elu_8:
.text.triton_poi_fused__native_batch_norm_legit_no_training_clone_elu_8:
[----:B------:R-:W-:Y:S01]  /*0000*/  LDC R1, c[0x0][0x28] ;  /* 0x00000a00ff017b82 */ /* 0x000fe20000000800 */
[----:B------:R-:W1:Y:S07]  /*0010*/  S2R R0, SR_TID.X ;  /* 0x0000000000007919 */ /* 0x000e6e0000002100 */
[----:B------:R-:W2:Y:S01]  /*0020*/  LDC.64 R6, c[0x0][0x228] ;  /* 0x00008a00ff067b82 */ /* 0x000ea20000000a00 */
[----:B------:R-:W-:Y:S01]  /*0030*/  ULDC.64 UR4, c[0x0][0x208] ;  /* 0x0000820000047ab9 */ /* 0x000fe20000000a00 */
[----:B------:R-:W3:Y:S06]  /*0040*/  S2R R5, SR_CTAID.X ;  /* 0x0000000000057919 */ /* 0x000eec0000002500 */
[----:B------:R-:W4:Y:S08]  /*0050*/  LDC.64 R12, c[0x0][0x220] ;  /* 0x00008800ff0c7b82 */ /* 0x000f300000000a00 */
[----:B------:R-:W5:Y:S01]  /*0060*/  LDC.64 R10, c[0x0][0x230] ;  /* 0x00008c00ff0a7b82 */ /* 0x000f620000000a00 */
[----:B-1----:R-:W-:-:S02]  /*0070*/  SHF.L.U32 R0, R0, 0x2, RZ ;  /* 0x0000000200007819 */ /* 0x002fc400000006ff */
[----:B---3--:R-:W-:Y:S02]  /*0080*/  SHF.R.S32.HI R3, RZ, 0x16, R5 ;  /* 0x00000016ff037819 */ /* 0x008fe40000011405 */
[----:B------:R-:W-:Y:S02]  /*0090*/  LOP3.LUT R0, R0, 0x1fc, RZ, 0xc0, !PT ;  /* 0x000001fc00007812 */ /* 0x000fe400078ec0ff */
[----:B------:R-:W-:Y:S02]  /*00a0*/  SGXT R3, R3, 0x1 ;  /* 0x000000010303781a */ /* 0x000fe40000000200 */
[----:B------:R-:W-:Y:S02]  /*00b0*/  LEA R0, R5, R0, 0x9 ;  /* 0x0000000005007211 */ /* 0x000fe400078e48ff */
[----:B------:R-:W1:Y:S02]  /*00c0*/  LDC.64 R4, c[0x0][0x218] ;  /* 0x00008600ff047b82 */ /* 0x000e640000000a00 */
[----:B------:R-:W-:-:S04]  /*00d0*/  LEA.HI R3, R3, R0, RZ, 0x6 ;  /* 0x0000000003037211 */ /* 0x000fc800078f30ff */
[--C-:B------:R-:W-:Y:S02]  /*00e0*/  SHF.R.S32.HI R9, RZ, 0x6, R3.reuse ;  /* 0x00000006ff097819 */ /* 0x100fe40000011403 */
[----:B------:R-:W-:-:S04]  /*00f0*/  SHF.R.S32.HI R2, RZ, 0x1f, R3 ;  /* 0x0000001fff027819 */ /* 0x000fc80000011403 */
[----:B------:R-:W-:-:S04]  /*0100*/  LEA.HI R2, R2, R9, RZ, 0x8 ;  /* 0x0000000902027211 */ /* 0x000fc800078f40ff */
[----:B------:R-:W-:-:S04]  /*0110*/  LOP3.LUT R2, R2, 0xffffff00, RZ, 0xc0, !PT ;  /* 0xffffff0002027812 */ /* 0x000fc800078ec0ff */
[----:B------:R-:W-:-:S05]  /*0120*/  IADD3 R9, R9, -R2, RZ ;  /* 0x8000000209097210 */ /* 0x000fca0007ffe0ff */
[----:B--2---:R-:W-:-:S05]  /*0130*/  IMAD.WIDE R6, R9, 0x4, R6 ;  /* 0x0000000409067825 */ /* 0x004fca00078e0206 */
[----:B------:R2:W3:Y:S01]  /*0140*/  LDG.E.EL R8, desc[UR4][R6.64] ;  /* 0x0000000406087981 */ /* 0x0004e2000c2e1900 */
[----:B------:R-:W-:Y:S01]  /*0150*/  SHF.R.S32.HI R3, RZ, 0x1f, R0 ;  /* 0x0000001fff037819 */ /* 0x000fe20000011400 */
[----:B----4-:R-:W-:-:S03]  /*0160*/  IMAD.WIDE R12, R9, 0x4, R12 ;  /* 0x00000004090c7825 */ /* 0x010fc600078e020c */
[----:B------:R-:W-:Y:S02]  /*0170*/  LEA.HI R14, R3, R0, RZ, 0xe ;  /* 0x00000000030e7211 */ /* 0x000fe400078f70ff */
[----:B------:R-:W4:Y:S01]  /*0180*/  LDC.64 R2, c[0x0][0x238] ;  /* 0x00008e00ff027b82 */ /* 0x000f220000000a00 */
[----:B------:R1:W3:Y:S01]  /*0190*/  LDG.E.EL R12, desc[UR4][R12.64] ;  /* 0x000000040c0c7981 */ /* 0x0002e2000c2e1900 */
[----:B------:R-:W-:Y:S02]  /*01a0*/  LOP3.LUT R15, R14, 0xffffc000, RZ, 0xc0, !PT ;  /* 0xffffc0000e0f7812 */ /* 0x000fe400078ec0ff */
[----:B------:R-:W-:Y:S02]  /*01b0*/  SHF.R.S32.HI R14, RZ, 0xe, R14 ;  /* 0x0000000eff0e7819 */ /* 0x000fe4000001140e */
[----:B------:R-:W-:-:S05]  /*01c0*/  IADD3 R15, R0, -R15, RZ ;  /* 0x8000000f000f7210 */ /* 0x000fca0007ffe0ff */
[----:B------:R-:W-:-:S05]  /*01d0*/  IMAD R14, R14, 0xc000, R15 ;  /* 0x0000c0000e0e7824 */ /* 0x000fca00078e020f */
[----:B--2---:R-:W-:-:S05]  /*01e0*/  IADD3 R7, R14, 0x8000, RZ ;  /* 0x000080000e077810 */ /* 0x004fca0007ffe0ff */
[----:B-1----:R-:W-:-:S06]  /*01f0*/  IMAD.WIDE R4, R7, 0x4, R4 ;  /* 0x0000000407047825 */ /* 0x002fcc00078e0204 */
[----:B------:R-:W2:Y:S01]  /*0200*/  LDG.E.128 R4, desc[UR4][R4.64] ;  /* 0x0000000404047981 */ /* 0x000ea2000c1e1d00 */
[----:B-----5:R-:W-:-:S04]  /*0210*/  IMAD.WIDE R14, R9, 0x4, R10 ;  /* 0x00000004090e7825 */ /* 0x020fc800078e020a */
[----:B----4-:R-:W-:Y:S02]  /*0220*/  IMAD.WIDE R2, R9, 0x4, R2 ;  /* 0x0000000409027825 */ /* 0x010fe400078e0202 */
[----:B------:R-:W4:Y:S04]  /*0230*/  LDG.E.EL R9, desc[UR4][R14.64] ;  /* 0x000000040e097981 */ /* 0x000f28000c2e1900 */
[----:B------:R2:W4:Y:S01]  /*0240*/  LDG.E.EL R10, desc[UR4][R2.64] ;  /* 0x00000004020a7981 */ /* 0x000522000c2e1900 */
[----:B0-----:R-:W-:Y:S01]  /*0250*/  HFMA2.MMA R13, -RZ, RZ, 1.625, 0 ;  /* 0x3e800000ff0d7435 */ /* 0x001fe200000001ff */
[----:B---3--:R-:W-:-:S04]  /*0260*/  FADD R11, R8, 9.9999997473787516356e-05 ;  /* 0x38d1b717080b7421 */ /* 0x008fc80000000000 */
[----:B------:R-:W0:Y:S02]  /*0270*/  MUFU.SQRT R16, R11 ;  /* 0x0000000b00107308 */ /* 0x000e240000002000 */
[C---:B0-----:R-:W-:Y:S02]  /*0280*/  FSETP.GT.AND P0, PT, R16.reuse, 8.50705917302346158658e+37, PT ;  /* 0x7e8000001000780b */ /* 0x041fe40003f04000 */
[----:B------:R-:W-:-:S11]  /*0290*/  FSETP.GEU.AND P1, PT, R16, 1.175494350822287508e-38, PT ;  /* 0x008000001000780b */ /* 0x000fd60003f2e000 */
[----:B------:R-:W-:-:S04]  /*02a0*/  @P0 FMUL R16, R16, 0.25 ;  /* 0x3e80000010100820 */ /* 0x000fc80000400000 */
[----:B------:R-:W-:-:S04]  /*02b0*/  @!P1 FMUL R16, R16, 16777216 ;  /* 0x4b80000010109820 */ /* 0x000fc80000400000 */
[----:B------:R-:W0:Y:S01]  /*02c0*/  MUFU.RCP R8, R16 ;  /* 0x0000001000087308 */ /* 0x000e220000001000 */
[----:B------:R-:W-:Y:S01]  /*02d0*/  FSEL R13, R13, 1, P0 ;  /* 0x3f8000000d0d7808 */ /* 0x000fe20000000000 */
[----:B--2---:R-:W-:-:S04]  /*02e0*/  FADD R3, R4, -R12 ;  /* 0x8000000c04037221 */ /* 0x004fc80000000000 */
[----:B------:R-:W-:-:S04]  /*02f0*/  @!P1 FMUL R13, R13, 16777216 ;  /* 0x4b8000000d0d9820 */ /* 0x000fc80000400000 */
[----:B0-----:R-:W-:-:S04]  /*0300*/  FMUL R8, R8, R13 ;  /* 0x0000000d08087220 */ /* 0x001fc80000400000 */
[----:B------:R-:W-:-:S04]  /*0310*/  FMUL R2, R3, R8 ;  /* 0x0000000803027220 */ /* 0x000fc80000400000 */
[----:B----4-:R-:W-:-:S04]  /*0320*/  FFMA R2, R9, R2, R10 ;  /* 0x0000000209027223 */ /* 0x010fc8000000000a */
[----:B------:R-:W-:Y:S01]  /*0330*/  FMUL R4, R2, 1.4426950216293334961 ;  /* 0x3fb8aa3b02047820 */ /* 0x000fe20000400000 */
[----:B------:R-:W-:-:S05]  /*0340*/  FADD R5, R5, -R12 ;  /* 0x8000000c05057221 */ /* 0x000fca0000000000 */
[----:B------:R-:W0:Y:S01]  /*0350*/  FRND R4, R4 ;  /* 0x0000000400047307 */ /* 0x000e220000201000 */
[----:B------:R-:W-:Y:S01]  /*0360*/  FMUL R3, R5, R8 ;  /* 0x0000000805037220 */ /* 0x000fe20000400000 */
[----:B------:R-:W-:-:S05]  /*0370*/  FADD.FTZ R5, |R2|, -RZ ;  /* 0x800000ff02057221 */ /* 0x000fca0000010200 */
[----:B------:R-:W-:Y:S01]  /*0380*/  FSETP.GEU.AND P0, PT, R5, 0.40999999642372131348, PT ;  /* 0x3ed1eb850500780b */ /* 0x000fe20003f0e000 */
[----:B------:R-:W-:-:S03]  /*0390*/  FADD R13, R6, -R12 ;  /* 0x8000000c060d7221 */ /* 0x000fc60000000000 */
[----:B0-----:R-:W-:Y:S01]  /*03a0*/  FSEL R15, R4, RZ, P0 ;  /* 0x000000ff040f7208 */ /* 0x001fe20000000000 */
[----:B------:R-:W-:Y:S01]  /*03b0*/  FMUL R4, R13, R8 ;  /* 0x000000080d047220 */ /* 0x000fe20000400000 */
[----:B------:R-:W-:-:S03]  /*03c0*/  MOV R5, 0x3ab5ebe6 ;  /* 0x3ab5ebe600057802 */ /* 0x000fc60000000f00 */
[C---:B------:R-:W-:Y:S01]  /*03d0*/  FFMA.FTZ R14, -R15.reuse, 0.693145751953125, R2 ;  /* 0x3f3172000f0e7823 */ /* 0x040fe20000010102 */
[----:B------:R-:W-:Y:S01]  /*03e0*/  FSETP.NEU.AND P5, PT, R15, 128, PT ;  /* 0x430000000f00780b */ /* 0x000fe20003fad000 */
[----:B------:R-:W-:Y:S02]  /*03f0*/  FADD R13, R7, -R12 ;  /* 0x8000000c070d7221 */ /* 0x000fe40000000000 */
[C---:B------:R-:W-:Y:S01]  /*0400*/  FFMA.FTZ R14, -R15.reuse, 1.428606765330187045e-06, R14 ;  /* 0x35bfbe8e0f0e7823 */ /* 0x040fe2000001010e */
[----:B------:R-:W-:Y:S01]  /*0410*/  FSEL R6, R15, 127, P5 ;  /* 0x42fe00000f067808 */ /* 0x000fe20002800000 */
[----:B------:R-:W-:Y:S02]  /*0420*/  FMUL R13, R13, R8 ;  /* 0x000000080d0d7220 */ /* 0x000fe40000400000 */
[C---:B------:R-:W-:Y:S01]  /*0430*/  FFMA.FTZ R15, R14.reuse, R5, 0.0083824126049876213074 ;  /* 0x3c0956630e0f7423 */ /* 0x040fe20000010005 */
[C-C-:B------:R-:W-:Y:S01]  /*0440*/  FFMA R3, R9.reuse, R3, R10.reuse ;  /* 0x0000000309037223 */ /* 0x140fe2000000000a */
[C-C-:B------:R-:W-:Y:S01]  /*0450*/  FFMA R4, R9.reuse, R4, R10.reuse ;  /* 0x0000000409047223 */ /* 0x140fe2000000000a */
[----:B------:R-:W-:Y:S01]  /*0460*/  FFMA R9, R9, R13, R10 ;  /* 0x0000000d09097223 */ /* 0x000fe2000000000a */
[C---:B------:R-:W-:Y:S01]  /*0470*/  FFMA.FTZ R15, R14.reuse, R15, 0.041667830199003219604 ;  /* 0x3d2aabe30e0f7423 */ /* 0x040fe2000001000f */
[----:B------:R-:W-:Y:S01]  /*0480*/  FMUL R11, R3, 1.4426950216293334961 ;  /* 0x3fb8aa3b030b7820 */ /* 0x000fe20000400000 */
[----:B------:R-:W0:Y:S02]  /*0490*/  MUFU.EX2 R7, R6 ;  /* 0x0000000600077308 */ /* 0x000e240000000800 */
[----:B------:R-:W-:Y:S01]  /*04a0*/  FFMA.FTZ R13, R14, R15, 0.16666397452354431152 ;  /* 0x3e2aa9f60e0d7423 */ /* 0x000fe2000001000f */
[----:B------:R-:W-:Y:S01]  /*04b0*/  FMUL R15, R9, 1.4426950216293334961 ;  /* 0x3fb8aa3b090f7820 */ /* 0x000fe20000400000 */
[----:B------:R-:W-:-:S02]  /*04c0*/  FMUL R12, R4, 1.4426950216293334961 ;  /* 0x3fb8aa3b040c7820 */ /* 0x000fc40000400000 */
[C---:B------:R-:W-:Y:S02]  /*04d0*/  FFMA.FTZ R17, R14.reuse, R13, 0.49999994039535522461 ;  /* 0x3efffffe0e117423 */ /* 0x040fe4000001000d */
[----:B------:R-:W1:Y:S01]  /*04e0*/  FRND R11, R11 ;  /* 0x0000000b000b7307 */ /* 0x000e620000201000 */
[----:B------:R-:W-:Y:S01]  /*04f0*/  FADD.FTZ R8, |R3|, -RZ ;  /* 0x800000ff03087221 */ /* 0x000fe20000010200 */
[----:B------:R-:W-:-:S06]  /*0500*/  FMUL R17, R14, R17 ;  /* 0x000000110e117220 */ /* 0x000fcc0000400000 */
[----:B------:R1:W2:Y:S01]  /*0510*/  FRND R10, R12 ;  /* 0x0000000c000a7307 */ /* 0x0002a20000201000 */
[----:B------:R-:W-:Y:S01]  /*0520*/  FADD.FTZ R13, |R4|, -RZ ;  /* 0x800000ff040d7221 */ /* 0x000fe20000010200 */
[----:B------:R-:W-:-:S06]  /*0530*/  FADD.FTZ R16, |R9|, -RZ ;  /* 0x800000ff09107221 */ /* 0x000fcc0000010200 */
[----:B------:R-:W3:Y:S01]  /*0540*/  FRND R15, R15 ;  /* 0x0000000f000f7307 */ /* 0x000ee20000201000 */
[----:B------:R-:W-:Y:S01]  /*0550*/  FSETP.GEU.AND P0, PT, R8, 0.40999999642372131348, PT ;  /* 0x3ed1eb850800780b */ /* 0x000fe20003f0e000 */
[----:B------:R-:W-:Y:S01]  /*0560*/  FFMA.FTZ R8, R14, R17, R14 ;  /* 0x000000110e087223 */ /* 0x000fe2000001000e */
[----:B0-----:R-:W-:Y:S01]  /*0570*/  FADD R14, R7, -1 ;  /* 0xbf800000070e7421 */ /* 0x001fe20000000000 */
[----:B------:R-:W-:Y:S02]  /*0580*/  FSETP.GEU.AND P3, PT, R13, 0.40999999642372131348, PT ;  /* 0x3ed1eb850d00780b */ /* 0x000fe40003f6e000 */
[----:B------:R-:W-:Y:S01]  /*0590*/  FSETP.GEU.AND P4, PT, R16, 0.40999999642372131348, PT ;  /* 0x3ed1eb851000780b */ /* 0x000fe20003f8e000 */
[----:B------:R-:W-:Y:S01]  /*05a0*/  FFMA.FTZ R8, R7, R8, R14 ;  /* 0x0000000807087223 */ /* 0x000fe2000001000e */
[----:B-1----:R-:W-:Y:S02]  /*05b0*/  FSEL R12, R11, RZ, P0 ;  /* 0x000000ff0b0c7208 */ /* 0x002fe40000000000 */
[----:B--2---:R-:W-:-:S02]  /*05c0*/  FSEL R7, R10, RZ, P3 ;  /* 0x000000ff0a077208 */ /* 0x004fc40001800000 */
[----:B---3--:R-:W-:Y:S01]  /*05d0*/  FSEL R18, R15, RZ, P4 ;  /* 0x000000ff0f127208 */ /* 0x008fe20002000000 */
[----:B------:R-:W-:Y:S02]  /*05e0*/  FFMA.FTZ R11, -R12, 0.693145751953125, R3 ;  /* 0x3f3172000c0b7823 */ /* 0x000fe40000010103 */
[C---:B------:R-:W-:Y:S02]  /*05f0*/  FFMA.FTZ R16, -R7.reuse, 0.693145751953125, R4 ;  /* 0x3f31720007107823 */ /* 0x040fe40000010104 */
[----:B------:R-:W-:Y:S01]  /*0600*/  FFMA.FTZ R13, -R18, 0.693145751953125, R9 ;  /* 0x3f317200120d7823 */ /* 0x000fe20000010109 */
[----:B------:R-:W-:Y:S01]  /*0610*/  FFMA.FTZ R10, -R12, 1.428606765330187045e-06, R11 ;  /* 0x35bfbe8e0c0a7823 */ /* 0x000fe2000001010b */
[C---:B------:R-:W-:Y:S02]  /*0620*/  FFMA.FTZ R16, -R7.reuse, 1.428606765330187045e-06, R16 ;  /* 0x35bfbe8e07107823 */ /* 0x040fe40000010110 */
[----:B------:R-:W-:Y:S01]  /*0630*/  FFMA.FTZ R14, -R18, 1.428606765330187045e-06, R13 ;  /* 0x35bfbe8e120e7823 */ /* 0x000fe2000001010d */
[----:B------:R-:W-:Y:S01]  /*0640*/  FSETP.NEU.AND P2, PT, R12, 128, PT ;  /* 0x430000000c00780b */ /* 0x000fe20003f4d000 */
[-C--:B------:R-:W-:Y:S01]  /*0650*/  FFMA.FTZ R15, R10, R5.reuse, 0.0083824126049876213074 ;  /* 0x3c0956630a0f7423 */ /* 0x080fe20000010005 */
[----:B------:R-:W-:Y:S01]  /*0660*/  FSETP.NEU.AND P3, PT, R7, 128, PT ;  /* 0x430000000700780b */ /* 0x000fe20003f6d000 */
[-C--:B------:R-:W-:Y:S01]  /*0670*/  FFMA.FTZ R13, R16, R5.reuse, 0.0083824126049876213074 ;  /* 0x3c095663100d7423 */ /* 0x080fe20000010005 */
[----:B------:R-:W-:Y:S01]  /*0680*/  FFMA.FTZ R5, R14, R5, 0.0083824126049876213074 ;  /* 0x3c0956630e057423 */ /* 0x000fe20000010005 */
[----:B------:R-:W-:-:S02]  /*0690*/  FSEL R11, R12, 127, P2 ;  /* 0x42fe00000c0b7808 */ /* 0x000fc40001000000 */
[----:B------:R-:W-:Y:S01]  /*06a0*/  FSEL R7, R7, 127, P3 ;  /* 0x42fe000007077808 */ /* 0x000fe20001800000 */
[----:B------:R-:W-:Y:S01]  /*06b0*/  FFMA.FTZ R15, R10, R15, 0.041667830199003219604 ;  /* 0x3d2aabe30a0f7423 */ /* 0x000fe2000001000f */
[----:B------:R-:W-:Y:S01]  /*06c0*/  FSETP.NEU.AND P4, PT, R18, 128, PT ;  /* 0x430000001200780b */ /* 0x000fe20003f8d000 */
[----:B------:R-:W-:Y:S01]  /*06d0*/  FFMA.FTZ R19, R14, R5, 0.041667830199003219604 ;  /* 0x3d2aabe30e137423 */ /* 0x000fe20000010005 */
[----:B------:R-:W-:Y:S01]  /*06e0*/  FSETP.GEU.AND P0, PT, R6, -25, PT ;  /* 0xc1c800000600780b */ /* 0x000fe20003f0e000 */
[----:B------:R-:W-:Y:S01]  /*06f0*/  FFMA.FTZ R13, R16, R13, 0.041667830199003219604 ;  /* 0x3d2aabe3100d7423 */ /* 0x000fe2000001000d */
[----:B------:R-:W-:Y:S01]  /*0700*/  FSETP.GT.AND P6, PT, R6, 128, PT ;  /* 0x430000000600780b */ /* 0x000fe20003fc4000 */
[----:B------:R-:W-:Y:S01]  /*0710*/  MUFU.EX2 R12, R7 ;  /* 0x00000007000c7308 */ /* 0x000fe20000000800 */
[----:B------:R-:W-:Y:S01]  /*0720*/  FSEL R5, R18, 127, P4 ;  /* 0x42fe000012057808 */ /* 0x000fe20002000000 */
[----:B------:R-:W-:Y:S01]  /*0730*/  FFMA.FTZ R17, R10, R15, 0.16666397452354431152 ;  /* 0x3e2aa9f60a117423 */ /* 0x000fe2000001000f */
[----:B------:R-:W-:Y:S01]  /*0740*/  FFMA.FTZ R19, R14, R19, 0.16666397452354431152 ;  /* 0x3e2aa9f60e137423 */ /* 0x000fe20000010013 */
[----:B------:R-:W-:-:S04]  /*0750*/  FFMA.FTZ R15, R16, R13, 0.16666397452354431152 ;  /* 0x3e2aa9f6100f7423 */ /* 0x000fc8000001000d */
[----:B------:R-:W0:Y:S01]  /*0760*/  MUFU.EX2 R6, R11 ;  /* 0x0000000b00067308 */ /* 0x000e220000000800 */
[----:B------:R-:W-:Y:S01]  /*0770*/  FFMA.FTZ R17, R10, R17, 0.49999994039535522461 ;  /* 0x3efffffe0a117423 */ /* 0x000fe20000010011 */
[----:B------:R-:W-:Y:S01]  /*0780*/  FFMA.FTZ R19, R14, R19, 0.49999994039535522461 ;  /* 0x3efffffe0e137423 */ /* 0x000fe20000010013 */
[----:B------:R-:W-:Y:S01]  /*0790*/  FFMA.FTZ R15, R16, R15, 0.49999994039535522461 ;  /* 0x3efffffe100f7423 */ /* 0x000fe2000001000f */
[----:B------:R-:W-:-:S04]  /*07a0*/  FSETP.NEU.AND P1, PT, R2, RZ, PT ;  /* 0x000000ff0200720b */ /* 0x000fc80003f2d000 */
[----:B------:R-:W1:Y:S01]  /*07b0*/  MUFU.EX2 R13, R5 ;  /* 0x00000005000d7308 */ /* 0x000e620000000800 */
[----:B------:R-:W-:Y:S01]  /*07c0*/  FMUL R17, R10, R17 ;  /* 0x000000110a117220 */ /* 0x000fe20000400000 */
[----:B------:R-:W-:Y:S01]  /*07d0*/  FMUL R19, R14, R19 ;  /* 0x000000130e137220 */ /* 0x000fe20000400000 */
[----:B------:R-:W-:Y:S01]  /*07e0*/  FMUL R15, R16, R15 ;  /* 0x0000000f100f7220 */ /* 0x000fe20000400000 */
[----:B------:R-:W-:Y:S01]  /*07f0*/  @!P5 FADD R8, R8, R8 ;  /* 0x000000080808d221 */ /* 0x000fe20000000000 */
[----:B------:R-:W-:Y:S01]  /*0800*/  FFMA.FTZ R21, R10, R17, R10 ;  /* 0x000000110a157223 */ /* 0x000fe2000001000a */
[----:B------:R-:W-:Y:S01]  /*0810*/  FFMA.FTZ R14, R14, R19, R14 ;  /* 0x000000130e0e7223 */ /* 0x000fe2000001000e */
[----:B------:R-:W-:Y:S01]  /*0820*/  FFMA.FTZ R17, R16, R15, R16 ;  /* 0x0000000f10117223 */ /* 0x000fe20000010010 */
[----:B0-----:R-:W-:Y:S01]  /*0830*/  FADD R23, R6, -1 ;  /* 0xbf80000006177421 */ /* 0x001fe20000000000 */
[----:B------:R-:W-:Y:S01]  /*0840*/  FADD R19, R12, -1 ;  /* 0xbf8000000c137421 */ /* 0x000fe20000000000 */
[----:B------:R-:W-:-:S02]  /*0850*/  FSEL R8, R8, +INF , !P6 ;  /* 0x7f80000008087808 */ /* 0x000fc40007000000 */
[C---:B------:R-:W-:Y:S01]  /*0860*/  FSETP.GEU.AND P5, PT, R11.reuse, -25, PT ;  /* 0xc1c800000b00780b */ /* 0x040fe20003fae000 */
[----:B------:R-:W-:Y:S01]  /*0870*/  FFMA.FTZ R6, R6, R21, R23 ;  /* 0x0000001506067223 */ /* 0x000fe20000010017 */
[----:B------:R-:W-:Y:S01]  /*0880*/  FSETP.GT.AND P6, PT, R11, 128, PT ;  /* 0x430000000b00780b */ /* 0x000fe20003fc4000 */
[----:B------:R-:W-:Y:S01]  /*0890*/  FFMA.FTZ R12, R12, R17, R19 ;  /* 0x000000110c0c7223 */ /* 0x000fe20000010013 */
[----:B------:R-:W0:Y:S01]  /*08a0*/  LDC.64 R10, c[0x0][0x210] ;  /* 0x00008400ff0a7b82 */ /* 0x000e220000000a00 */
[----:B-1----:R-:W-:Y:S01]  /*08b0*/  FADD R16, R13, -1 ;  /* 0xbf8000000d107421 */ /* 0x002fe20000000000 */
[----:B------:R-:W-:Y:S01]  /*08c0*/  FADD R15, R2, R2 ;  /* 0x00000002020f7221 */ /* 0x000fe20000000000 */
[----:B------:R-:W-:Y:S01]  /*08d0*/  @P1 FSEL R15, R8, -1, P0 ;  /* 0xbf800000080f1808 */ /* 0x000fe20000000000 */
[----:B------:R-:W-:Y:S01]  /*08e0*/  @!P2 FADD R6, R6, R6 ;  /* 0x000000060606a221 */ /* 0x000fe20000000000 */
[----:B------:R-:W-:Y:S01]  /*08f0*/  FSETP.NEU.AND P0, PT, R3, RZ, PT ;  /* 0x000000ff0300720b */ /* 0x000fe20003f0d000 */
[----:B------:R-:W-:Y:S01]  /*0900*/  @!P3 FADD R12, R12, R12 ;  /* 0x0000000c0c0cb221 */ /* 0x000fe20000000000 */
[----:B------:R-:W-:Y:S01]  /*0910*/  FFMA.FTZ R13, R13, R14, R16 ;  /* 0x0000000e0d0d7223 */ /* 0x000fe20000010010 */
[----:B------:R-:W-:-:S02]  /*0920*/  FSETP.GT.AND P2, PT, R7, 128, PT ;  /* 0x430000000700780b */ /* 0x000fc40003f44000 */
[----:B------:R-:W-:Y:S02]  /*0930*/  FSETP.NEU.AND P1, PT, R4, RZ, PT ;  /* 0x000000ff0400720b */ /* 0x000fe40003f2d000 */
[----:B------:R-:W-:Y:S01]  /*0940*/  FSETP.NEU.AND P3, PT, R9, RZ, PT ;  /* 0x000000ff0900720b */ /* 0x000fe20003f6d000 */
[----:B------:R-:W-:Y:S01]  /*0950*/  @!P4 FADD R13, R13, R13 ;  /* 0x0000000d0d0dc221 */ /* 0x000fe20000000000 */
[----:B------:R-:W-:Y:S02]  /*0960*/  FSEL R12, R12, +INF , !P2 ;  /* 0x7f8000000c0c7808 */ /* 0x000fe40005000000 */
[C---:B------:R-:W-:Y:S02]  /*0970*/  FSETP.GT.AND P2, PT, R5.reuse, 128, PT ;  /* 0x430000000500780b */ /* 0x040fe40003f44000 */
[----:B------:R-:W-:Y:S02]  /*0980*/  FSEL R6, R6, +INF , !P6 ;  /* 0x7f80000006067808 */ /* 0x000fe40007000000 */
[----:B------:R-:W-:-:S02]  /*0990*/  FSETP.GEU.AND P4, PT, R5, -25, PT ;  /* 0xc1c800000500780b */ /* 0x000fc40003f8e000 */
[----:B------:R-:W-:Y:S01]  /*09a0*/  FSEL R13, R13, +INF , !P2 ;  /* 0x7f8000000d0d7808 */ /* 0x000fe20005000000 */
[----:B------:R-:W-:Y:S01]  /*09b0*/  FADD R8, R3, R3 ;  /* 0x0000000303087221 */ /* 0x000fe20000000000 */
[----:B------:R-:W-:Y:S01]  /*09c0*/  FSETP.GEU.AND P6, PT, R7, -25, PT ;  /* 0xc1c800000700780b */ /* 0x000fe20003fce000 */
[----:B------:R-:W-:Y:S01]  /*09d0*/  FADD R7, R4, R4 ;  /* 0x0000000404077221 */ /* 0x000fe20000000000 */
[----:B------:R-:W-:Y:S02]  /*09e0*/  @P0 FSEL R8, R6, -1, P5 ;  /* 0xbf80000006080808 */ /* 0x000fe40002800000 */
[----:B------:R-:W-:Y:S01]  /*09f0*/  FSEL R6, R13, -1, P4 ;  /* 0xbf8000000d067808 */ /* 0x000fe20002000000 */
[----:B------:R-:W-:Y:S01]  /*0a00*/  @!P3 FADD R6, R9, R9 ;  /* 0x000000090906b221 */ /* 0x000fe20000000000 */
[----:B------:R-:W-:Y:S02]  /*0a10*/  @P1 FSEL R7, R12, -1, P6 ;  /* 0xbf8000000c071808 */ /* 0x000fe40003000000 */
[----:B------:R-:W-:-:S02]  /*0a20*/  FSETP.GT.AND P4, PT, R2, RZ, PT ;  /* 0x000000ff0200720b */ /* 0x000fc40003f84000 */
[----:B------:R-:W-:Y:S02]  /*0a30*/  FSETP.GT.AND P2, PT, R3, RZ, PT ;  /* 0x000000ff0300720b */ /* 0x000fe40003f44000 */
[----:B------:R-:W-:Y:S02]  /*0a40*/  FSETP.GT.AND P1, PT, R4, RZ, PT ;  /* 0x000000ff0400720b */ /* 0x000fe40003f24000 */
[----:B------:R-:W-:Y:S01]  /*0a50*/  FSETP.GT.AND P0, PT, R9, RZ, PT ;  /* 0x000000ff0900720b */ /* 0x000fe20003f04000 */
[----:B0-----:R-:W-:Y:S01]  /*0a60*/  IMAD.WIDE R10, R0, 0x4, R10 ;  /* 0x00000004000a7825 */ /* 0x001fe200078e020a */
[----:B------:R-:W-:Y:S02]  /*0a70*/  FSEL R12, R2, R15, P4 ;  /* 0x0000000f020c7208 */ /* 0x000fe40002000000 */
[----:B------:R-:W-:Y:S02]  /*0a80*/  FSEL R13, R3, R8, P2 ;  /* 0x00000008030d7208 */ /* 0x000fe40001000000 */
[----:B------:R-:W-:-:S02]  /*0a90*/  FSEL R14, R4, R7, P1 ;  /* 0x00000007040e7208 */ /* 0x000fc40000800000 */
[----:B------:R-:W-:-:S05]  /*0aa0*/  FSEL R15, R9, R6, P0 ;  /* 0x00000006090f7208 */ /* 0x000fca0000000000 */
[----:B------:R-:W-:Y:S01]  /*0ab0*/  STG.E.128 desc[UR4][R10.64], R12 ;  /* 0x0000000c0a007986 */ /* 0x000fe2000c101d04 */
[----:B------:R-:W-:Y:S05]  /*0ac0*/  EXIT ;  /* 0x000000000000794d */ /* 0x000fea0003800000 */
.L_x_0:
[----:B------:R-:W-:-:S00]  /*0ad0*/  BRA `(.L_x_0) ;  /* 0xfffffffc00fc7947 */ /* 0x000fc0000383ffff */
[----:B------:R-:W-:-:S00]  /*0ae0*/  NOP ;  /* 0x0000000000007918 */ /* 0x000fc00000000000 */
        /* <DEDUP_REMOVED lines=9> */
.L_x_1:


//--------------------- .nv.global.init           --------------------------
	.section	.nv.global.init,"aw",@progbits
.nv.global.init:
	.type		_$_str,@object
	.size		_$_str,(_$_str_$_2 - _$_str)
_$_str:
        /*0000*/ 	.byte	0x5f, 0x5f, 0x43, 0x55, 0x44, 0x41, 0x5f, 0x46, 0x54, 0x5a, 0x00
	.type		_$_str_$_2,@object
	.size		_$_str_$_2,(.L_1 - _$_str_$_2)
_$_str_$_2:
        /*000b*/ 	.byte	0x5f, 0x5f, 0x43, 0x55, 0x44, 0x41, 0x5f, 0x50, 0x52, 0x45, 0x43, 0x5f, 0x53, 0x51, 0x52, 0x54
        /*001b*/ 	.byte	0x00
.L_1:


//--------------------- .nv.constant0.triton_poi_fused__native_batch_norm_legit_no_training_clone_elu_8 --------------------------
	.section	.nv.constant0.triton_poi_fused__native_batch_norm_legit_no_training_clone_elu_8,"a",@progbits
	.sectionflags	@""
	.align	4
.nv.constant0.triton_poi_fused__native_batch_norm_legit_no_training_clone_elu_8:
	.zero		580
